	.headerflags	@"EF_CUDA_TEXMODE_UNIFIED EF_CUDA_64BIT_ADDRESS EF_CUDA_ACCELERATORS EF_CUDA_SM90 EF_CUDA_VIRTUAL_SM(EF_CUDA_SM90)"
	.elftype	@"ET_EXEC"


//--------------------- .nv.info                  --------------------------
	.section	.nv.info,"",@"SHT_CUDA_INFO"
	.align	4


	//----- nvinfo : EIATTR_REGCOUNT
	.align		4
        /*0000*/ 	.byte	0x04, 0x2f
        /*0002*/ 	.short	(.L_1 - .L_0)
	.align		4
.L_0:
        /*0004*/ 	.word	index@(triton_poi_fused_convolution_17)
        /*0008*/ 	.word	0x00000020


	//----- nvinfo : EIATTR_MIN_STACK_SIZE
	.align		4
.L_1:
        /*000c*/ 	.byte	0x04, 0x12
        /*000e*/ 	.short	(.L_3 - .L_2)
	.align		4
.L_2:
        /*0010*/ 	.word	index@(triton_poi_fused_convolution_17)
        /*0014*/ 	.word	0x00000000


	//----- nvinfo : EIATTR_FRAME_SIZE
	.align		4
.L_3:
        /*0018*/ 	.byte	0x04, 0x11
        /*001a*/ 	.short	(.L_5 - .L_4)
	.align		4
.L_4:
        /*001c*/ 	.word	index@(triton_poi_fused_convolution_17)
        /*0020*/ 	.word	0x00000000


	//----- nvinfo : EIATTR_MIN_STACK_SIZE
	.align		4
.L_5:
        /*0024*/ 	.byte	0x04, 0x12
        /*0026*/ 	.short	(.L_7 - .L_6)
	.align		4
.L_6:
        /*0028*/ 	.word	index@(triton_poi_fused_convolution_17)
        /*002c*/ 	.word	0x00000000
.L_7:


//--------------------- .nv.info.triton_poi_fused_convolution_17 --------------------------
	.section	.nv.info.triton_poi_fused_convolution_17,"",@"SHT_CUDA_INFO"
	.sectionflags	@""
	.align	4


	//----- nvinfo : EIATTR_CUDA_API_VERSION
	.align		4
        /*0000*/ 	.byte	0x04, 0x37
        /*0002*/ 	.short	(.L_9 - .L_8)
.L_8:
        /*0004*/ 	.word	0x0000007c


	//----- nvinfo : EIATTR_KPARAM_INFO
	.align		4
.L_9:
        /*0008*/ 	.byte	0x04, 0x17
        /*000a*/ 	.short	(.L_11 - .L_10)
.L_10:
        /*000c*/ 	.word	0x00000000
        /*0010*/ 	.short	0x0004
        /*0012*/ 	.short	0x001c
        /*0014*/ 	.byte	0x00, 0xf0, 0x11, 0x00


	//----- nvinfo : EIATTR_KPARAM_INFO
	.align		4
.L_11:
        /*0018*/ 	.byte	0x04, 0x17
        /*001a*/ 	.short	(.L_13 - .L_12)
.L_12:
        /*001c*/ 	.word	0x00000000
        /*0020*/ 	.short	0x0003
        /*0022*/ 	.short	0x0018
        /*0024*/ 	.byte	0x00, 0xf0, 0x11, 0x00


	//----- nvinfo : EIATTR_KPARAM_INFO
	.align		4
.L_13:
        /*0028*/ 	.byte	0x04, 0x17
        /*002a*/ 	.short	(.L_15 - .L_14)
.L_14:
        /*002c*/ 	.word	0x00000000
        /*0030*/ 	.short	0x0002
        /*0032*/ 	.short	0x0010
        /*0034*/ 	.byte	0x00, 0xf4, 0x21, 0x00


	//----- nvinfo : EIATTR_KPARAM_INFO
	.align		4
.L_15:
        /*0038*/ 	.byte	0x04, 0x17
        /*003a*/ 	.short	(.L_17 - .L_16)
.L_16:
        /*003c*/ 	.word	0x00000000
        /*0040*/ 	.short	0x0001
        /*0042*/ 	.short	0x0008
        /*0044*/ 	.byte	0x00, 0xf4, 0x21, 0x00


	//----- nvinfo : EIATTR_KPARAM_INFO
	.align		4
.L_17:
        /*0048*/ 	.byte	0x04, 0x17
        /*004a*/ 	.short	(.L_19 - .L_18)
.L_18:
        /*004c*/ 	.word	0x00000000
        /*0050*/ 	.short	0x0000
        /*0052*/ 	.short	0x0000
        /*0054*/ 	.byte	0x00, 0xf4, 0x21, 0x00


	//----- nvinfo : EIATTR_SPARSE_MMA_MASK
	.align		4
.L_19:
        /*0058*/ 	.byte	0x03, 0x50
        /*005a*/ 	.short	0x0000


	//----- nvinfo : EIATTR_MAXREG_COUNT
	.align		4
        /*005c*/ 	.byte	0x03, 0x1b
        /*005e*/ 	.short	0x00ff


	//----- nvinfo : EIATTR_EXIT_INSTR_OFFSETS
	.align		4
        /*0060*/ 	.byte	0x04, 0x1c
        /*0062*/ 	.short	(.L_21 - .L_20)


	//   ....[0]....
.L_20:
        /*0064*/ 	.word	0x00000870


	//   ....[1]....
        /*0068*/ 	.word	0x00000890


	//----- nvinfo : EIATTR_REQNTID
	.align		4
.L_21:
        /*006c*/ 	.byte	0x04, 0x10
        /*006e*/ 	.short	(.L_23 - .L_22)
.L_22:
        /*0070*/ 	.word	0x00000100
        /*0074*/ 	.word	0x00000001
        /*0078*/ 	.word	0x00000001


	//----- nvinfo : EIATTR_CBANK_PARAM_SIZE
	.align		4
.L_23:
        /*007c*/ 	.byte	0x03, 0x19
        /*007e*/ 	.short	0x0020


	//----- nvinfo : EIATTR_PARAM_CBANK
	.align		4
        /*0080*/ 	.byte	0x04, 0x0a
        /*0082*/ 	.short	(.L_25 - .L_24)
	.align		4
.L_24:
        /*0084*/ 	.word	index@(.nv.constant0.triton_poi_fused_convolution_17)
        /*0088*/ 	.short	0x0210
        /*008a*/ 	.short	0x0020


	//----- nvinfo : EIATTR_SW_WAR
	.align		4
.L_25:
        /*008c*/ 	.byte	0x04, 0x36
        /*008e*/ 	.short	(.L_27 - .L_26)
.L_26:
        /*0090*/ 	.word	0x00000008
.L_27:


//--------------------- .nv.callgraph             --------------------------
	.section	.nv.callgraph,"",@"SHT_CUDA_CALLGRAPH"
	.align	4
	.sectionentsize	8
	.align		4
        /*0000*/ 	.word	0x00000000
	.align		4
        /*0004*/ 	.word	0xffffffff
	.align		4
        /*0008*/ 	.word	0x00000000
	.align		4
        /*000c*/ 	.word	0xfffffffe
	.align		4
        /*0010*/ 	.word	0x00000000
	.align		4
        /*0014*/ 	.word	0xfffffffd
	.align		4
        /*0018*/ 	.word	0x00000000
	.align		4
        /*001c*/ 	.word	0xfffffffc


//--------------------- .text.triton_poi_fused_convolution_17 --------------------------
	.section	.text.triton_poi_fused_convolution_17,"ax",@progbits
	.sectionflags	@"SHF_BARRIERS=1"
	.align	128
        .global         triton_poi_fused_convolution_17
        .type           triton_poi_fused_convolution_17,@function
        .size           triton_poi_fused_convolution_17,(.L_x_1 - triton_poi_fused_convolution_17)
        .other          triton_poi_fused_convolution_17,@"STO_CUDA_ENTRY STV_DEFAULT"
triton_poi_fused_convolution_17:
.text.triton_poi_fused_convolution_17:
[----:B------:R-:W0:Y:S01]  /*0000*/  LDC R1, c[0x0][0x28] ;  /* 0x00000a00ff017b82 */ /* 0x000e220000000800 */
[----:B------:R-:W1:Y:S01]  /*0010*/  S2R R24, SR_TID.X ;  /* 0x0000000000187919 */ /* 0x000e620000002100 */
[----:B------:R-:W2:Y:S01]  /*0020*/  S2R R3, SR_CTAID.X ;  /* 0x0000000000037919 */ /* 0x000ea20000002500 */
[----:B------:R-:W3:Y:S05]  /*0030*/  S2R R21, SR_CTAID.Y ;  /* 0x0000000000157919 */ /* 0x000eea0000002600 */
[----:B------:R-:W4:Y:S08]  /*0040*/  S2UR UR5, SR_CgaCtaId ;  /* 0x00000000000579c3 */ /* 0x000f300000008800 */
[----:B------:R-:W5:Y:S01]  /*0050*/  LDC.64 R22, c[0x0][0x210] ;  /* 0x00008400ff167b82 */ /* 0x000f620000000a00 */
[----:B------:R-:W-:-:S02]  /*0060*/  CS2R R4, SRZ ;  /* 0x0000000000047805 */ /* 0x000fc4000001ff00 */
[----:B------:R-:W-:Y:S01]  /*0070*/  CS2R R6, SRZ ;  /* 0x0000000000067805 */ /* 0x000fe2000001ff00 */
[----:B------:R-:W-:Y:S01]  /*0080*/  ULDC.64 UR6, c[0x0][0x208] ;  /* 0x0000820000067ab9 */ /* 0x000fe20000000a00 */
[----:B-1----:R-:W-:Y:S01]  /*0090*/  SHF.R.U32.HI R20, RZ, 0x4, R24 ;  /* 0x00000004ff147819 */ /* 0x002fe20000011618 */
[----:B------:R-:W-:Y:S02]  /*00a0*/  IMAD.SHL.U32 R2, R24, 0x4, RZ ;  /* 0x0000000418027824 */ /* 0x000fe400078e00ff */
[----:B--2---:R-:W-:Y:S01]  /*00b0*/  IMAD.SHL.U32 R3, R3, 0x40, RZ ;  /* 0x0000004003037824 */ /* 0x004fe200078e00ff */
[----:B------:R-:W-:Y:S01]  /*00c0*/  SGXT.U32 R20, R20, 0x4 ;  /* 0x000000041414781a */ /* 0x000fe20000000000 */
[----:B---3--:R-:W-:-:S03]  /*00d0*/  IMAD.SHL.U32 R11, R21, 0x40, RZ ;  /* 0x00000040150b7824 */ /* 0x008fc600078e00ff */
[----:B------:R-:W-:Y:S02]  /*00e0*/  LOP3.LUT R10, R3, 0x3c, R2, 0xf8, !PT ;  /* 0x0000003c030a7812 */ /* 0x000fe400078ef802 */
[----:B------:R-:W-:Y:S02]  /*00f0*/  LOP3.LUT R0, R11, R20, RZ, 0xfc, !PT ;  /* 0x000000140b007212 */ /* 0x000fe400078efcff */
[----:B------:R-:W-:-:S03]  /*0100*/  ISETP.GE.AND P0, PT, R10, 0x40, PT ;  /* 0x000000400a00780c */ /* 0x000fc60003f06270 */
[----:B------:R-:W-:Y:S02]  /*0110*/  IMAD R9, R0, 0x40, R10 ;  /* 0x0000004000097824 */ /* 0x000fe400078e020a */
[----:B------:R-:W-:Y:S01]  /*0120*/  IMAD.SHL.U32 R0, R24, 0x100, RZ ;  /* 0x0000010018007824 */ /* 0x000fe200078e00ff */
[----:B------:R-:W-:Y:S01]  /*0130*/  UMOV UR4, 0x400 ;  /* 0x0000040000047882 */ /* 0x000fe20000000000 */
[----:B------:R-:W-:Y:S01]  /*0140*/  SHF.R.U32.HI R15, RZ, 0x4, R24 ;  /* 0x00000004ff0f7819 */ /* 0x000fe20000011618 */
[----:B----4-:R-:W-:Y:S01]  /*0150*/  UPRMT UR4, UR5, 0x654, UR4 ;  /* 0x0000065405047896 */ /* 0x010fe20008000004 */
[----:B------:R-:W-:Y:S01]  /*0160*/  LOP3.LUT R17, R11, 0x10, R20, 0xfe, !PT ;  /* 0x000000100b117812 */ /* 0x000fe200078efe14 */
[----:B-----5:R-:W-:Y:S01]  /*0170*/  IMAD.WIDE R8, R9, 0x4, R22 ;  /* 0x0000000409087825 */ /* 0x020fe200078e0216 */
[----:B------:R-:W-:Y:S02]  /*0180*/  LOP3.LUT R0, R0, 0xf00, RZ, 0xc0, !PT ;  /* 0x00000f0000007812 */ /* 0x000fe400078ec0ff */
[----:B------:R-:W-:-:S02]  /*0190*/  LOP3.LUT R27, R11, 0x20, R20, 0xfe, !PT ;  /* 0x000000200b1b7812 */ /* 0x000fc400078efe14 */
[----:B------:R-:W-:Y:S02]  /*01a0*/  SGXT.U32 R15, R15, 0x4 ;  /* 0x000000040f0f781a */ /* 0x000fe40000000000 */
[----:B------:R-:W-:Y:S01]  /*01b0*/  LOP3.LUT R13, R11, 0x30, R20, 0xfe, !PT ;  /* 0x000000300b0d7812 */ /* 0x000fe200078efe14 */
[--C-:B------:R-:W-:Y:S01]  /*01c0*/  IMAD R17, R17, 0x40, R10.reuse ;  /* 0x0000004011117824 */ /* 0x100fe200078e020a */
[C---:B------:R-:W-:Y:S01]  /*01d0*/  LOP3.LUT R12, R0.reuse, 0x40, RZ, 0xfc, !PT ;  /* 0x00000040000c7812 */ /* 0x040fe200078efcff */
[--C-:B------:R-:W-:Y:S01]  /*01e0*/  IMAD R27, R27, 0x40, R10.reuse ;  /* 0x000000401b1b7824 */ /* 0x100fe200078e020a */
[C---:B------:R-:W-:Y:S01]  /*01f0*/  LOP3.LUT R28, R0.reuse, R15, RZ, 0xfc, !PT ;  /* 0x0000000f001c7212 */ /* 0x040fe200078efcff */
[----:B------:R1:W2:Y:S01]  /*0200*/  @!P0 LDG.E.EL.128 R4, desc[UR6][R8.64] ;  /* 0x0000000608048981 */ /* 0x0002a2000c2e1d00 */
[C---:B------:R-:W-:Y:S01]  /*0210*/  LEA.HI R25, R0.reuse, UR4, RZ, 0x1e ;  /* 0x0000000400197c11 */ /* 0x040fe2000f8ff0ff */
[----:B------:R-:W-:Y:S01]  /*0220*/  IMAD R13, R13, 0x40, R10 ;  /* 0x000000400d0d7824 */ /* 0x000fe200078e020a */
[C---:B------:R-:W-:Y:S01]  /*0230*/  LOP3.LUT R14, R0.reuse, 0x80, RZ, 0xfc, !PT ;  /* 0x00000080000e7812 */ /* 0x040fe200078efcff */
[----:B------:R-:W-:Y:S01]  /*0240*/  IMAD.WIDE R16, R17, 0x4, R22 ;  /* 0x0000000411107825 */ /* 0x000fe200078e0216 */
[----:B------:R-:W-:-:S02]  /*0250*/  LOP3.LUT R0, R0, 0xc0, RZ, 0xfc, !PT ;  /* 0x000000c000007812 */ /* 0x000fc400078efcff */
[----:B------:R-:W-:Y:S01]  /*0260*/  LEA.HI R15, R12, UR4, RZ, 0x1e ;  /* 0x000000040c0f7c11 */ /* 0x000fe2000f8ff0ff */
[--C-:B------:R-:W-:Y:S01]  /*0270*/  IMAD.WIDE R26, R27, 0x4, R22.reuse ;  /* 0x000000041b1a7825 */ /* 0x100fe200078e0216 */
[----:B------:R-:W-:Y:S02]  /*0280*/  LOP3.LUT R2, R11, 0x3c, R2, 0xf8, !PT ;  /* 0x0000003c0b027812 */ /* 0x000fe400078ef802 */
[----:B-1----:R-:W-:Y:S02]  /*0290*/  CS2R R8, SRZ ;  /* 0x0000000000087805 */ /* 0x002fe4000001ff00 */
[----:B------:R-:W-:Y:S02]  /*02a0*/  CS2R R10, SRZ ;  /* 0x00000000000a7805 */ /* 0x000fe4000001ff00 */
[----:B------:R-:W-:Y:S01]  /*02b0*/  LEA.HI R29, R14, UR4, RZ, 0x1e ;  /* 0x000000040e1d7c11 */ /* 0x000fe2000f8ff0ff */
[----:B------:R-:W-:Y:S01]  /*02c0*/  IMAD.WIDE R22, R13, 0x4, R22 ;  /* 0x000000040d167825 */ /* 0x000fe200078e0216 */
[----:B------:R-:W-:-:S02]  /*02d0*/  LEA.HI R19, R0, UR4, RZ, 0x1e ;  /* 0x0000000400137c11 */ /* 0x000fc4000f8ff0ff */
[----:B------:R-:W-:Y:S01]  /*02e0*/  CS2R R12, SRZ ;  /* 0x00000000000c7805 */ /* 0x000fe2000001ff00 */
[C---:B------:R-:W-:Y:S01]  /*02f0*/  IMAD R0, R28.reuse, 0x4, R15 ;  /* 0x000000041c007824 */ /* 0x040fe200078e020f */
[----:B------:R-:W-:Y:S01]  /*0300*/  CS2R R14, SRZ ;  /* 0x00000000000e7805 */ /* 0x000fe2000001ff00 */
[C---:B------:R-:W-:Y:S01]  /*0310*/  IMAD R25, R28.reuse, 0x4, R25 ;  /* 0x000000041c197824 */ /* 0x040fe200078e0219 */
[----:B------:R1:W3:Y:S01]  /*0320*/  @!P0 LDG.E.EL.128 R8, desc[UR6][R16.64] ;  /* 0x0000000610088981 */ /* 0x0002e2000c2e1d00 */
[C---:B------:R-:W-:Y:S02]  /*0330*/  IMAD R29, R28.reuse, 0x4, R29 ;  /* 0x000000041c1d7824 */ /* 0x040fe400078e021d */
[----:B------:R-:W-:Y:S01]  /*0340*/  IMAD R28, R28, 0x4, R19 ;  /* 0x000000041c1c7824 */ /* 0x000fe200078e0213 */
[----:B------:R-:W-:Y:S01]  /*0350*/  CS2R R18, SRZ ;  /* 0x0000000000127805 */ /* 0x000fe2000001ff00 */
[----:B------:R-:W4:Y:S01]  /*0360*/  @!P0 LDG.E.EL.128 R12, desc[UR6][R26.64] ;  /* 0x000000061a0c8981 */ /* 0x000f22000c2e1d00 */
[----:B-1----:R-:W-:-:S06]  /*0370*/  CS2R R16, SRZ ;  /* 0x0000000000107805 */ /* 0x002fcc000001ff00 */
[----:B------:R1:W5:Y:S02]  /*0380*/  @!P0 LDG.E.EL.128 R16, desc[UR6][R22.64] ;  /* 0x0000000616108981 */ /* 0x000364000c2e1d00 */
[----:B-1----:R-:W1:Y:S01]  /*0390*/  S2R R22, SR_TID.X ;  /* 0x0000000000167919 */ /* 0x002e620000002100 */
[----:B------:R-:W-:Y:S02]  /*03a0*/  LOP3.LUT R24, R24, 0xf0, RZ, 0xc0, !PT ;  /* 0x000000f018187812 */ /* 0x000fe400078ec0ff */
[----:B------:R-:W-:Y:S01]  /*03b0*/  SHF.R.S32.HI R21, RZ, 0x19, R21 ;  /* 0x00000019ff157819 */ /* 0x000fe20000011415 */
[----:B-1----:R-:W-:Y:S01]  /*03c0*/  IMAD.SHL.U32 R22, R22, 0x4, RZ ;  /* 0x0000000416167824 */ /* 0x002fe200078e00ff */
[----:B------:R-:W-:-:S04]  /*03d0*/  LOP3.LUT R27, R3, R20, RZ, 0xfc, !PT ;  /* 0x00000014031b7212 */ /* 0x000fc800078efcff */
[----:B------:R-:W-:Y:S01]  /*03e0*/  ISETP.GE.AND P0, PT, R27, 0x40, PT ;  /* 0x000000401b00780c */ /* 0x000fe20003f06270 */
[----:B--2---:R-:W-:Y:S04]  /*03f0*/  STS [R25], R4 ;  /* 0x0000000419007388 */ /* 0x004fe80000000800 */
[----:B------:R1:W-:Y:S04]  /*0400*/  STS [R0+0x100], R5 ;  /* 0x0001000500007388 */ /* 0x0003e80000000800 */
[----:B------:R-:W-:Y:S04]  /*0410*/  STS [R29+0x200], R6 ;  /* 0x000200061d007388 */ /* 0x000fe80000000800 */
[----:B------:R-:W-:Y:S04]  /*0420*/  STS [R28+0x300], R7 ;  /* 0x000300071c007388 */ /* 0x000fe80000000800 */
[----:B---3--:R-:W-:Y:S04]  /*0430*/  STS [R25+0x40], R8 ;  /* 0x0000400819007388 */ /* 0x008fe80000000800 */
[----:B------:R-:W-:Y:S04]  /*0440*/  STS [R0+0x140], R9 ;  /* 0x0001400900007388 */ /* 0x000fe80000000800 */
[----:B------:R-:W-:Y:S04]  /*0450*/  STS [R29+0x240], R10 ;  /* 0x0002400a1d007388 */ /* 0x000fe80000000800 */
[----:B------:R-:W-:Y:S04]  /*0460*/  STS [R28+0x340], R11 ;  /* 0x0003400b1c007388 */ /* 0x000fe80000000800 */
[----:B----4-:R-:W-:Y:S04]  /*0470*/  STS [R25+0x80], R12 ;  /* 0x0000800c19007388 */ /* 0x010fe80000000800 */
[----:B------:R-:W-:Y:S04]  /*0480*/  STS [R0+0x180], R13 ;  /* 0x0001800d00007388 */ /* 0x000fe80000000800 */
[----:B------:R-:W-:Y:S04]  /*0490*/  STS [R29+0x280], R14 ;  /* 0x0002800e1d007388 */ /* 0x000fe80000000800 */
[----:B------:R-:W-:Y:S04]  /*04a0*/  STS [R28+0x380], R15 ;  /* 0x0003800f1c007388 */ /* 0x000fe80000000800 */
[----:B-----5:R-:W-:Y:S04]  /*04b0*/  STS [R25+0xc0], R16 ;  /* 0x0000c01019007388 */ /* 0x020fe80000000800 */
[----:B------:R2:W-:Y:S04]  /*04c0*/  STS [R0+0x1c0], R17 ;  /* 0x0001c01100007388 */ /* 0x0005e80000000800 */
[----:B------:R-:W-:Y:S01]  /*04d0*/  STS [R29+0x2c0], R18 ;  /* 0x0002c0121d007388 */ /* 0x000fe20000000800 */
[----:B-1----:R-:W-:-:S03]  /*04e0*/  VIADD R5, R24, UR4 ;  /* 0x0000000418057c36 */ /* 0x002fc60008000000 */
[----:B------:R1:W-:Y:S01]  /*04f0*/  STS [R28+0x3c0], R19 ;  /* 0x0003c0131c007388 */ /* 0x0003e20000000800 */
[----:B------:R-:W-:Y:S02]  /*0500*/  LOP3.LUT R24, R22, 0x3fc, RZ, 0xc0, !PT ;  /* 0x000003fc16187812 */ /* 0x000fe400078ec0ff */
[----:B------:R-:W1:Y:S02]  /*0510*/  LDC.64 R22, c[0x0][0x218] ;  /* 0x00008600ff167b82 */ /* 0x000e640000000a00 */
[C---:B------:R-:W-:Y:S02]  /*0520*/  LOP3.LUT R4, R24.reuse, 0x400, RZ, 0xfc, !PT ;  /* 0x0000040018047812 */ /* 0x040fe400078efcff */
[C---:B--2---:R-:W-:Y:S02]  /*0530*/  LOP3.LUT R0, R24.reuse, 0x800, RZ, 0xfc, !PT ;  /* 0x0000080018007812 */ /* 0x044fe400078efcff */
[C---:B------:R-:W-:Y:S01]  /*0540*/  LOP3.LUT R7, R24.reuse, 0xc00, RZ, 0xfc, !PT ;  /* 0x00000c0018077812 */ /* 0x040fe200078efcff */
[----:B------:R-:W-:Y:S01]  /*0550*/  IMAD R8, R24, 0x4, R5 ;  /* 0x0000000418087824 */ /* 0x000fe200078e0205 */
[----:B------:R-:W-:Y:S01]  /*0560*/  BAR.SYNC.DEFER_BLOCKING 0x0 ;  /* 0x0000000000007b1d */ /* 0x000fe20000010000 */
[----:B------:R-:W-:-:S02]  /*0570*/  SHF.R.U32.HI R4, RZ, 0x2, R4 ;  /* 0x00000002ff047819 */ /* 0x000fc40000011604 */
[----:B------:R-:W-:Y:S02]  /*0580*/  SHF.R.U32.HI R6, RZ, 0x2, R0 ;  /* 0x00000002ff067819 */ /* 0x000fe40000011600 */
[----:B------:R-:W-:Y:S02]  /*0590*/  SGXT R5, R21, 0x1 ;  /* 0x000000011505781a */ /* 0x000fe40000000200 */
[----:B------:R-:W-:Y:S02]  /*05a0*/  SHF.R.U32.HI R12, RZ, 0x2, R7 ;  /* 0x00000002ff0c7819 */ /* 0x000fe40000011607 */
[----:B------:R-:W-:Y:S02]  /*05b0*/  LOP3.LUT R4, R4, 0x1f0, RZ, 0xc0, !PT ;  /* 0x000001f004047812 */ /* 0x000fe400078ec0ff */
[----:B------:R-:W-:Y:S02]  /*05c0*/  LOP3.LUT R6, R6, 0x2f0, RZ, 0xc0, !PT ;  /* 0x000002f006067812 */ /* 0x000fe400078ec0ff */
[----:B------:R-:W-:-:S02]  /*05d0*/  LEA.HI R5, R5, R2, RZ, 0x9 ;  /* 0x0000000205057211 */ /* 0x000fc400078f48ff */
[----:B------:R-:W-:Y:S01]  /*05e0*/  LOP3.LUT R12, R12, 0x3f0, RZ, 0xc0, !PT ;  /* 0x000003f00c0c7812 */ /* 0x000fe200078ec0ff */
[----:B------:R-:W-:Y:S02]  /*05f0*/  VIADD R7, R4, UR4 ;  /* 0x0000000404077c36 */ /* 0x000fe40008000000 */
[----:B------:R-:W-:Y:S02]  /*0600*/  VIADD R15, R6, UR4 ;  /* 0x00000004060f7c36 */ /* 0x000fe40008000000 */
[C---:B------:R-:W-:Y:S02]  /*0610*/  IMAD.SHL.U32 R0, R5.reuse, 0x40, RZ ;  /* 0x0000004005007824 */ /* 0x040fe400078e00ff */
[----:B------:R-:W-:Y:S01]  /*0620*/  VIADD R17, R12, UR4 ;  /* 0x000000040c117c36 */ /* 0x000fe20008000000 */
[----:B------:R-:W2:Y:S01]  /*0630*/  LDS.128 R8, [R8] ;  /* 0x0000000008087984 */ /* 0x000ea20000000c00 */
[C---:B------:R-:W-:Y:S01]  /*0640*/  IMAD R7, R24.reuse, 0x4, R7 ;  /* 0x0000000418077824 */ /* 0x040fe200078e0207 */
[----:B------:R-:W-:Y:S01]  /*0650*/  LOP3.LUT R13, R5, 0xfffffe00, RZ, 0xc0, !PT ;  /* 0xfffffe00050d7812 */ /* 0x000fe200078ec0ff */
[----:B------:R-:W-:Y:S01]  /*0660*/  IMAD R16, R24, 0x4, R15 ;  /* 0x0000000418107824 */ /* 0x000fe200078e020f */
[----:B------:R-:W-:Y:S01]  /*0670*/  LOP3.LUT R0, R0, 0xffff8000, RZ, 0xc0, !PT ;  /* 0xffff800000007812 */ /* 0x000fe200078ec0ff */
[----:B------:R-:W-:-:S02]  /*0680*/  IMAD R12, R24, 0x4, R17 ;  /* 0x00000004180c7824 */ /* 0x000fc400078e0211 */
[----:B------:R-:W3:Y:S01]  /*0690*/  LDS.128 R4, [R7+0x1000] ;  /* 0x0010000007047984 */ /* 0x000ee20000000c00 */
[----:B------:R-:W-:-:S03]  /*06a0*/  IADD3 R24, R0, R2, -R13 ;  /* 0x0000000200187210 */ /* 0x000fc60007ffe80d */
[----:B------:R-:W4:Y:S04]  /*06b0*/  LDS.128 R16, [R16+0x2000] ;  /* 0x0020000010107984 */ /* 0x000f280000000c00 */
[----:B------:R-:W5:Y:S01]  /*06c0*/  LDS.128 R12, [R12+0x3000] ;  /* 0x003000000c0c7984 */ /* 0x000f620000000c00 */
[----:B------:R-:W-:Y:S02]  /*06d0*/  LOP3.LUT R25, R3, 0x10, R20, 0xfe, !PT ;  /* 0x0000001003197812 */ /* 0x000fe400078efe14 */
[----:B------:R-:W-:Y:S02]  /*06e0*/  LOP3.LUT R2, R3, 0x20, R20, 0xfe, !PT ;  /* 0x0000002003027812 */ /* 0x000fe400078efe14 */
[----:B------:R-:W-:Y:S02]  /*06f0*/  LOP3.LUT R3, R3, 0x30, R20, 0xfe, !PT ;  /* 0x0000003003037812 */ /* 0x000fe400078efe14 */
[----:B------:R-:W3:Y:S01]  /*0700*/  LDC.64 R20, c[0x0][0x220] ;  /* 0x00008800ff147b82 */ /* 0x000ee20000000a00 */
[----:B------:R-:W-:Y:S01]  /*0710*/  IMAD R27, R27, 0x200, R24 ;  /* 0x000002001b1b7824 */ /* 0x000fe200078e0218 */
[----:B------:R-:W-:-:S02]  /*0720*/  ISETP.GE.AND P1, PT, R25, 0x40, PT ;  /* 0x000000401900780c */ /* 0x000fc40003f26270 */
[----:B------:R-:W-:Y:S01]  /*0730*/  ISETP.GE.AND P2, PT, R2, 0x40, PT ;  /* 0x000000400200780c */ /* 0x000fe20003f46270 */
[----:B-1----:R-:W-:Y:S01]  /*0740*/  IMAD.WIDE R28, R27, 0x4, R22 ;  /* 0x000000041b1c7825 */ /* 0x002fe200078e0216 */
[----:B------:R-:W-:-:S03]  /*0750*/  ISETP.GE.AND P3, PT, R3, 0x40, PT ;  /* 0x000000400300780c */ /* 0x000fc60003f66270 */
[--C-:B------:R-:W-:Y:S02]  /*0760*/  IMAD R0, R25, 0x200, R24.reuse ;  /* 0x0000020019007824 */ /* 0x100fe400078e0218 */
[--C-:B------:R-:W-:Y:S02]  /*0770*/  IMAD R2, R2, 0x200, R24.reuse ;  /* 0x0000020002027824 */ /* 0x100fe400078e0218 */
[----:B------:R-:W-:Y:S02]  /*0780*/  IMAD R3, R3, 0x200, R24 ;  /* 0x0000020003037824 */ /* 0x000fe400078e0218 */
[----:B------:R-:W-:Y:S01]  /*0790*/  IMAD.WIDE R24, R2, 0x4, R22 ;  /* 0x0000000402187825 */ /* 0x000fe200078e0216 */
[----:B--2---:R1:W-:Y:S03]  /*07a0*/  @!P0 STG.E.128 desc[UR6][R28.64], R8 ;  /* 0x000000081c008986 */ /* 0x0043e6000c101d06 */
[----:B0--3--:R-:W-:-:S04]  /*07b0*/  IMAD.WIDE R26, R27, 0x4, R20 ;  /* 0x000000041b1a7825 */ /* 0x009fc800078e0214 */
[----:B-1----:R-:W-:-:S04]  /*07c0*/  IMAD.WIDE R28, R0, 0x4, R22 ;  /* 0x00000004001c7825 */ /* 0x002fc800078e0216 */
[----:B------:R-:W-:Y:S01]  /*07d0*/  IMAD.WIDE R22, R3, 0x4, R22 ;  /* 0x0000000403167825 */ /* 0x000fe200078e0216 */
[----:B------:R-:W-:Y:S04]  /*07e0*/  @!P1 STG.E.128 desc[UR6][R28.64], R4 ;  /* 0x000000041c009986 */ /* 0x000fe8000c101d06 */
[----:B----4-:R0:W-:Y:S04]  /*07f0*/  @!P2 STG.E.128 desc[UR6][R24.64], R16 ;  /* 0x000000101800a986 */ /* 0x0101e8000c101d06 */
[----:B-----5:R1:W-:Y:S04]  /*0800*/  @!P3 STG.E.128 desc[UR6][R22.64], R12 ;  /* 0x0000000c1600b986 */ /* 0x0203e8000c101d06 */
[----:B------:R2:W-:Y:S01]  /*0810*/  @!P0 STG.E.128 desc[UR6][R26.64], R8 ;  /* 0x000000081a008986 */ /* 0x0005e2000c101d06 */
[----:B0-----:R-:W-:-:S04]  /*0820*/  IMAD.WIDE R24, R2, 0x4, R20 ;  /* 0x0000000402187825 */ /* 0x001fc800078e0214 */
[----:B-1----:R-:W-:-:S05]  /*0830*/  IMAD.WIDE R22, R0, 0x4, R20 ;  /* 0x0000000400167825 */ /* 0x002fca00078e0214 */
[----:B------:R2:W-:Y:S01]  /*0840*/  @!P1 STG.E.128 desc[UR6][R22.64], R4 ;  /* 0x0000000416009986 */ /* 0x0005e2000c101d06 */
[----:B------:R-:W-:-:S03]  /*0850*/  IMAD.WIDE R20, R3, 0x4, R20 ;  /* 0x0000000403147825 */ /* 0x000fc600078e0214 */
[----:B------:R2:W-:Y:S01]  /*0860*/  @!P2 STG.E.128 desc[UR6][R24.64], R16 ;  /* 0x000000101800a986 */ /* 0x0005e2000c101d06 */
[----:B------:R-:W-:Y:S05]  /*0870*/  @P3 EXIT ;  /* 0x000000000000394d */ /* 0x000fea0003800000 */
[----:B------:R-:W-:Y:S01]  /*0880*/  STG.E.128 desc[UR6][R20.64], R12 ;  /* 0x0000000c14007986 */ /* 0x000fe2000c101d06 */
[----:B------:R-:W-:Y:S05]  /*0890*/  EXIT ;  /* 0x000000000000794d */ /* 0x000fea0003800000 */
.L_x_0:
[----:B------:R-:W-:-:S00]  /*08a0*/  BRA `(.L_x_0) ;  /* 0xfffffffc00fc7947 */ /* 0x000fc0000383ffff */
[----:B------:R-:W-:-:S00]  /*08b0*/  NOP ;  /* 0x0000000000007918 */ /* 0x000fc00000000000 */
        /* <DEDUP_REMOVED lines=12> */
.L_x_1:


//--------------------- .nv.shared.triton_poi_fused_convolution_17 --------------------------
	.section	.nv.shared.triton_poi_fused_convolution_17,"aw",@nobits
	.sectionflags	@""
	.align	16
	.zero		1024


//--------------------- .nv.constant0.triton_poi_fused_convolution_17 --------------------------
	.section	.nv.constant0.triton_poi_fused_convolution_17,"a",@progbits
	.sectionflags	@""
	.align	4
.nv.constant0.triton_poi_fused_convolution_17:
	.zero		560
